	.headerflags	@"EF_CUDA_TEXMODE_UNIFIED EF_CUDA_64BIT_ADDRESS EF_CUDA_ACCELERATORS EF_CUDA_SM90 EF_CUDA_VIRTUAL_SM(EF_CUDA_SM90)"
	.elftype	@"ET_EXEC"


//--------------------- .nv.info                  --------------------------
	.section	.nv.info,"",@"SHT_CUDA_INFO"
	.align	4


	//----- nvinfo : EIATTR_REGCOUNT
	.align		4
        /*0000*/ 	.byte	0x04, 0x2f
        /*0002*/ 	.short	(.L_3 - .L_2)
	.align		4
.L_2:
        /*0004*/ 	.word	index@(triton_poi_fused__native_batch_norm_legit_no_training_add_22)
        /*0008*/ 	.word	0x0000001a


	//----- nvinfo : EIATTR_MIN_STACK_SIZE
	.align		4
.L_3:
        /*000c*/ 	.byte	0x04, 0x12
        /*000e*/ 	.short	(.L_5 - .L_4)
	.align		4
.L_4:
        /*0010*/ 	.word	index@(triton_poi_fused__native_batch_norm_legit_no_training_add_22)
        /*0014*/ 	.word	0x00000000


	//----- nvinfo : EIATTR_FRAME_SIZE
	.align		4
.L_5:
        /*0018*/ 	.byte	0x04, 0x11
        /*001a*/ 	.short	(.L_7 - .L_6)
	.align		4
.L_6:
        /*001c*/ 	.word	index@(triton_poi_fused__native_batch_norm_legit_no_training_add_22)
        /*0020*/ 	.word	0x00000000


	//----- nvinfo : EIATTR_MIN_STACK_SIZE
	.align		4
.L_7:
        /*0024*/ 	.byte	0x04, 0x12
        /*0026*/ 	.short	(.L_9 - .L_8)
	.align		4
.L_8:
        /*0028*/ 	.word	index@(triton_poi_fused__native_batch_norm_legit_no_training_add_22)
        /*002c*/ 	.word	0x00000000
.L_9:


//--------------------- .nv.info.triton_poi_fused__native_batch_norm_legit_no_training_add_22 --------------------------
	.section	.nv.info.triton_poi_fused__native_batch_norm_legit_no_training_add_22,"",@"SHT_CUDA_INFO"
	.sectionflags	@""
	.align	4


	//----- nvinfo : EIATTR_CUDA_API_VERSION
	.align		4
        /*0000*/ 	.byte	0x04, 0x37
        /*0002*/ 	.short	(.L_11 - .L_10)
.L_10:
        /*0004*/ 	.word	0x0000007c


	//----- nvinfo : EIATTR_KPARAM_INFO
	.align		4
.L_11:
        /*0008*/ 	.byte	0x04, 0x17
        /*000a*/ 	.short	(.L_13 - .L_12)
.L_12:
        /*000c*/ 	.word	0x00000000
        /*0010*/ 	.short	0x0007
        /*0012*/ 	.short	0x0038
        /*0014*/ 	.byte	0x00, 0xf0, 0x11, 0x00


	//----- nvinfo : EIATTR_KPARAM_INFO
	.align		4
.L_13:
        /*0018*/ 	.byte	0x04, 0x17
        /*001a*/ 	.short	(.L_15 - .L_14)
.L_14:
        /*001c*/ 	.word	0x00000000
        /*0020*/ 	.short	0x0006
        /*0022*/ 	.short	0x0030
        /*0024*/ 	.byte	0x00, 0xf4, 0x21, 0x00


	//----- nvinfo : EIATTR_KPARAM_INFO
	.align		4
.L_15:
        /*0028*/ 	.byte	0x04, 0x17
        /*002a*/ 	.short	(.L_17 - .L_16)
.L_16:
        /*002c*/ 	.word	0x00000000
        /*0030*/ 	.short	0x0005
        /*0032*/ 	.short	0x0028
        /*0034*/ 	.byte	0x00, 0xf4, 0x21, 0x00


	//----- nvinfo : EIATTR_KPARAM_INFO
	.align		4
.L_17:
        /*0038*/ 	.byte	0x04, 0x17
        /*003a*/ 	.short	(.L_19 - .L_18)
.L_18:
        /*003c*/ 	.word	0x00000000
        /*0040*/ 	.short	0x0004
        /*0042*/ 	.short	0x0020
        /*0044*/ 	.byte	0x00, 0xf4, 0x21, 0x00


	//----- nvinfo : EIATTR_KPARAM_INFO
	.align		4
.L_19:
        /*0048*/ 	.byte	0x04, 0x17
        /*004a*/ 	.short	(.L_21 - .L_20)
.L_20:
        /*004c*/ 	.word	0x00000000
        /*0050*/ 	.short	0x0003
        /*0052*/ 	.short	0x0018
        /*0054*/ 	.byte	0x00, 0xf4, 0x21, 0x00


	//----- nvinfo : EIATTR_KPARAM_INFO
	.align		4
.L_21:
        /*0058*/ 	.byte	0x04, 0x17
        /*005a*/ 	.short	(.L_23 - .L_22)
.L_22:
        /*005c*/ 	.word	0x00000000
        /*0060*/ 	.short	0x0002
        /*0062*/ 	.short	0x0010
        /*0064*/ 	.byte	0x00, 0xf4, 0x21, 0x00


	//----- nvinfo : EIATTR_KPARAM_INFO
	.align		4
.L_23:
        /*0068*/ 	.byte	0x04, 0x17
        /*006a*/ 	.short	(.L_25 - .L_24)
.L_24:
        /*006c*/ 	.word	0x00000000
        /*0070*/ 	.short	0x0001
        /*0072*/ 	.short	0x0008
        /*0074*/ 	.byte	0x00, 0xf4, 0x21, 0x00


	//----- nvinfo : EIATTR_KPARAM_INFO
	.align		4
.L_25:
        /*0078*/ 	.byte	0x04, 0x17
        /*007a*/ 	.short	(.L_27 - .L_26)
.L_26:
        /*007c*/ 	.word	0x00000000
        /*0080*/ 	.short	0x0000
        /*0082*/ 	.short	0x0000
        /*0084*/ 	.byte	0x00, 0xf4, 0x21, 0x00


	//----- nvinfo : EIATTR_SPARSE_MMA_MASK
	.align		4
.L_27:
        /*0088*/ 	.byte	0x03, 0x50
        /*008a*/ 	.short	0x0000


	//----- nvinfo : EIATTR_MAXREG_COUNT
	.align		4
        /*008c*/ 	.byte	0x03, 0x1b
        /*008e*/ 	.short	0x00ff


	//----- nvinfo : EIATTR_EXIT_INSTR_OFFSETS
	.align		4
        /*0090*/ 	.byte	0x04, 0x1c
        /*0092*/ 	.short	(.L_29 - .L_28)


	//   ....[0]....
.L_28:
        /*0094*/ 	.word	0x00000430


	//   ....[1]....
        /*0098*/ 	.word	0x00000450


	//----- nvinfo : EIATTR_REQNTID
	.align		4
.L_29:
        /*009c*/ 	.byte	0x04, 0x10
        /*009e*/ 	.short	(.L_31 - .L_30)
.L_30:
        /*00a0*/ 	.word	0x00000080
        /*00a4*/ 	.word	0x00000001
        /*00a8*/ 	.word	0x00000001


	//----- nvinfo : EIATTR_CBANK_PARAM_SIZE
	.align		4
.L_31:
        /*00ac*/ 	.byte	0x03, 0x19
        /*00ae*/ 	.short	0x003c


	//----- nvinfo : EIATTR_PARAM_CBANK
	.align		4
        /*00b0*/ 	.byte	0x04, 0x0a
        /*00b2*/ 	.short	(.L_33 - .L_32)
	.align		4
.L_32:
        /*00b4*/ 	.word	index@(.nv.constant0.triton_poi_fused__native_batch_norm_legit_no_training_add_22)
        /*00b8*/ 	.short	0x0210
        /*00ba*/ 	.short	0x003c


	//----- nvinfo : EIATTR_SW_WAR
	.align		4
.L_33:
        /*00bc*/ 	.byte	0x04, 0x36
        /*00be*/ 	.short	(.L_35 - .L_34)
.L_34:
        /*00c0*/ 	.word	0x00000008
.L_35:


//--------------------- .nv.callgraph             --------------------------
	.section	.nv.callgraph,"",@"SHT_CUDA_CALLGRAPH"
	.align	4
	.sectionentsize	8
	.align		4
        /*0000*/ 	.word	0x00000000
	.align		4
        /*0004*/ 	.word	0xffffffff
	.align		4
        /*0008*/ 	.word	0x00000000
	.align		4
        /*000c*/ 	.word	0xfffffffe
	.align		4
        /*0010*/ 	.word	0x00000000
	.align		4
        /*0014*/ 	.word	0xfffffffd
	.align		4
        /*0018*/ 	.word	0x00000000
	.align		4
        /*001c*/ 	.word	0xfffffffc


//--------------------- .nv.constant4             --------------------------
	.section	.nv.constant4,"a",@progbits
	.align	8
	.align		8
.nv.constant4:
        /*0000*/ 	.dword	_$_str
	.align		8
        /*0008*/ 	.dword	_$_str_$_2


//--------------------- .text.triton_poi_fused__native_batch_norm_legit_no_training_add_22 --------------------------
	.section	.text.triton_poi_fused__native_batch_norm_legit_no_training_add_22,"ax",@progbits
	.align	128
        .global         triton_poi_fused__native_batch_norm_legit_no_training_add_22
        .type           triton_poi_fused__native_batch_norm_legit_no_training_add_22,@function
        .size           triton_poi_fused__native_batch_norm_legit_no_training_add_22,(.L_x_1 - triton_poi_fused__native_batch_norm_legit_no_training_add_22)
        .other          triton_poi_fused__native_batch_norm_legit_no_training_add_22,@"STO_CUDA_ENTRY STV_DEFAULT"
triton_poi_fused__native_batch_norm_legit_no_training_add_22:
.text.triton_poi_fused__native_batch_norm_legit_no_training_add_22:
[----:B------:R-:W0:Y:S01]  /*0000*/  LDC R1, c[0x0][0x28] ;  /* 0x00000a00ff017b82 */ /* 0x000e220000000800 */
[----:B------:R-:W1:Y:S07]  /*0010*/  S2R R0, SR_TID.X ;  /* 0x0000000000007919 */ /* 0x000e6e0000002100 */
[----:B------:R-:W2:Y:S01]  /*0020*/  LDC.64 R12, c[0x0][0x220] ;  /* 0x00008800ff0c7b82 */ /* 0x000ea20000000a00 */
[----:B------:R-:W-:Y:S01]  /*0030*/  CS2R R6, SRZ ;  /* 0x0000000000067805 */ /* 0x000fe2000001ff00 */
[----:B------:R-:W-:Y:S01]  /*0040*/  ULDC.64 UR4, c[0x0][0x208] ;  /* 0x0000820000047ab9 */ /* 0x000fe20000000a00 */
[----:B------:R-:W3:Y:S05]  /*0050*/  S2R R3, SR_CTAID.X ;  /* 0x0000000000037919 */ /* 0x000eea0000002500 */
[----:B------:R-:W4:Y:S08]  /*0060*/  LDC.64 R16, c[0x0][0x210] ;  /* 0x00008400ff107b82 */ /* 0x000f300000000a00 */
[----:B------:R-:W5:Y:S08]  /*0070*/  LDC.64 R18, c[0x0][0x218] ;  /* 0x00008600ff127b82 */ /* 0x000f700000000a00 */
[----:B------:R-:W5:Y:S01]  /*0080*/  LDC.64 R20, c[0x0][0x228] ;  /* 0x00008a00ff147b82 */ /* 0x000f620000000a00 */
[----:B-1----:R-:W-:-:S07]  /*0090*/  SHF.L.U32 R0, R0, 0x1, RZ ;  /* 0x0000000100007819 */ /* 0x002fce00000006ff */
[----:B------:R-:W1:Y:S01]  /*00a0*/  LDC.64 R22, c[0x0][0x230] ;  /* 0x00008c00ff167b82 */ /* 0x000e620000000a00 */
[----:B------:R-:W-:-:S04]  /*00b0*/  LOP3.LUT R0, R0, 0xfe, RZ, 0xc0, !PT ;  /* 0x000000fe00007812 */ /* 0x000fc800078ec0ff */
[----:B---3--:R-:W-:-:S03]  /*00c0*/  LEA R0, R3, R0, 0x8 ;  /* 0x0000000003007211 */ /* 0x008fc600078e40ff */
[----:B------:R-:W3:Y:S01]  /*00d0*/  LDC.64 R8, c[0x0][0x238] ;  /* 0x00008e00ff087b82 */ /* 0x000ee20000000a00 */
[C---:B------:R-:W-:Y:S01]  /*00e0*/  ISETP.GE.AND P4, PT, R0.reuse, 0x1800, PT ;  /* 0x000018000000780c */ /* 0x040fe20003f86270 */
[----:B------:R-:W-:-:S05]  /*00f0*/  IMAD.HI R2, R0, 0x2aaaaaab, RZ ;  /* 0x2aaaaaab00027827 */ /* 0x000fca00078e02ff */
[----:B------:R-:W-:-:S04]  /*0100*/  SHF.R.U32.HI R3, RZ, 0x1f, R2 ;  /* 0x0000001fff037819 */ /* 0x000fc80000011602 */
[----:B------:R-:W-:-:S05]  /*0110*/  LEA.HI R3, R2, R3, RZ, 0x1c ;  /* 0x0000000302037211 */ /* 0x000fca00078fe0ff */
[----:B------:R-:W-:-:S04]  /*0120*/  IMAD R10, R3, -0x60, R0 ;  /* 0xffffffa0030a7824 */ /* 0x000fc800078e0200 */
[----:B--2---:R-:W-:-:S05]  /*0130*/  IMAD.WIDE R12, R10, 0x4, R12 ;  /* 0x000000040a0c7825 */ /* 0x004fca00078e020c */
[----:B------:R2:W3:Y:S01]  /*0140*/  @!P4 LDG.E.EL.64 R6, desc[UR4][R12.64] ;  /* 0x000000040c06c981 */ /* 0x0004e2000c2e1b00 */
[----:B------:R-:W-:Y:S02]  /*0150*/  CS2R R2, SRZ ;  /* 0x0000000000027805 */ /* 0x000fe4000001ff00 */
[----:B------:R-:W-:Y:S01]  /*0160*/  CS2R R4, SRZ ;  /* 0x0000000000047805 */ /* 0x000fe2000001ff00 */
[----:B----4-:R-:W-:-:S04]  /*0170*/  IMAD.WIDE R16, R0, 0x4, R16 ;  /* 0x0000000400107825 */ /* 0x010fc800078e0210 */
[C---:B-----5:R-:W-:Y:S01]  /*0180*/  IMAD.WIDE R18, R10.reuse, 0x4, R18 ;  /* 0x000000040a127825 */ /* 0x060fe200078e0212 */
[----:B------:R-:W4:Y:S01]  /*0190*/  @!P4 LDG.E.64 R2, desc[UR4][R16.64] ;  /* 0x000000041002c981 */ /* 0x000f22000c1e1b00 */
[----:B--2---:R-:W-:Y:S02]  /*01a0*/  CS2R R12, SRZ ;  /* 0x00000000000c7805 */ /* 0x004fe4000001ff00 */
[C---:B0-----:R-:W-:Y:S01]  /*01b0*/  IMAD.WIDE R20, R10.reuse, 0x4, R20 ;  /* 0x000000040a147825 */ /* 0x041fe200078e0214 */
[----:B------:R-:W4:Y:S03]  /*01c0*/  @!P4 LDG.E.EL.64 R4, desc[UR4][R18.64] ;  /* 0x000000041204c981 */ /* 0x000f26000c2e1b00 */
[----:B-1----:R-:W-:Y:S01]  /*01d0*/  IMAD.WIDE R22, R10, 0x4, R22 ;  /* 0x000000040a167825 */ /* 0x002fe200078e0216 */
[----:B------:R-:W-:Y:S02]  /*01e0*/  CS2R R10, SRZ ;  /* 0x00000000000a7805 */ /* 0x000fe4000001ff00 */
[----:B------:R-:W-:Y:S01]  /*01f0*/  CS2R R14, SRZ ;  /* 0x00000000000e7805 */ /* 0x000fe2000001ff00 */
[----:B------:R-:W2:Y:S01]  /*0200*/  @!P4 LDG.E.EL.64 R12, desc[UR4][R20.64] ;  /* 0x00000004140cc981 */ /* 0x000ea2000c2e1b00 */
[----:B---3--:R-:W-:-:S03]  /*0210*/  IMAD.WIDE R8, R0, 0x4, R8 ;  /* 0x0000000400087825 */ /* 0x008fc600078e0208 */
[----:B------:R-:W2:Y:S04]  /*0220*/  @!P4 LDG.E.EL.64 R10, desc[UR4][R22.64] ;  /* 0x00000004160ac981 */ /* 0x000ea8000c2e1b00 */
[----:B------:R0:W3:Y:S02]  /*0230*/  @!P4 LDG.E.64 R14, desc[UR4][R8.64] ;  /* 0x00000004080ec981 */ /* 0x0000e4000c1e1b00 */
[----:B0-----:R-:W-:Y:S01]  /*0240*/  HFMA2.MMA R8, -RZ, RZ, 1.625, 0 ;  /* 0x3e800000ff087435 */ /* 0x001fe200000001ff */
[----:B------:R-:W-:Y:S01]  /*0250*/  FADD R6, R6, 9.9999997473787516356e-06 ;  /* 0x3727c5ac06067421 */ /* 0x000fe20000000000 */
[----:B------:R-:W-:-:S03]  /*0260*/  FADD R7, R7, 9.9999997473787516356e-06 ;  /* 0x3727c5ac07077421 */ /* 0x000fc60000000000 */
[----:B------:R-:W0:Y:S08]  /*0270*/  MUFU.SQRT R16, R6 ;  /* 0x0000000600107308 */ /* 0x000e300000002000 */
[----:B------:R1:W5:Y:S01]  /*0280*/  MUFU.SQRT R17, R7 ;  /* 0x0000000700117308 */ /* 0x0003620000002000 */
[----:B----4-:R-:W-:Y:S01]  /*0290*/  FADD R3, -R5, R3 ;  /* 0x0000000305037221 */ /* 0x010fe20000000100 */
[----:B------:R-:W-:Y:S01]  /*02a0*/  FADD R2, -R4, R2 ;  /* 0x0000000204027221 */ /* 0x000fe20000000100 */
[----:B0-----:R-:W-:-:S02]  /*02b0*/  FSETP.GT.AND P0, PT, R16, 8.50705917302346158658e+37, PT ;  /* 0x7e8000001000780b */ /* 0x001fc40003f04000 */
[----:B------:R-:W-:Y:S01]  /*02c0*/  FSETP.GEU.AND P2, PT, R16, 1.175494350822287508e-38, PT ;  /* 0x008000001000780b */ /* 0x000fe20003f4e000 */
[----:B-1----:R-:W0:Y:S01]  /*02d0*/  LDC.64 R6, c[0x0][0x240] ;  /* 0x00009000ff067b82 */ /* 0x002e220000000a00 */
[C---:B------:R-:W-:Y:S02]  /*02e0*/  FSEL R9, R8.reuse, 1, P0 ;  /* 0x3f80000008097808 */ /* 0x040fe40000000000 */
[C---:B-----5:R-:W-:Y:S02]  /*02f0*/  FSETP.GT.AND P1, PT, R17.reuse, 8.50705917302346158658e+37, PT ;  /* 0x7e8000001100780b */ /* 0x060fe40003f24000 */
[----:B------:R-:W-:Y:S02]  /*0300*/  FSETP.GEU.AND P3, PT, R17, 1.175494350822287508e-38, PT ;  /* 0x008000001100780b */ /* 0x000fe40003f6e000 */
[----:B------:R-:W-:-:S03]  /*0310*/  FSEL R8, R8, 1, P1 ;  /* 0x3f80000008087808 */ /* 0x000fc60000800000 */
[----:B------:R-:W-:Y:S02]  /*0320*/  @P0 FMUL R16, R16, 0.25 ;  /* 0x3e80000010100820 */ /* 0x000fe40000400000 */
[----:B------:R-:W-:Y:S02]  /*0330*/  @!P2 FMUL R9, R9, 16777216 ;  /* 0x4b8000000909a820 */ /* 0x000fe40000400000 */
[----:B------:R-:W-:Y:S02]  /*0340*/  @!P2 FMUL R16, R16, 16777216 ;  /* 0x4b8000001010a820 */ /* 0x000fe40000400000 */
[----:B------:R-:W-:-:S04]  /*0350*/  @P1 FMUL R17, R17, 0.25 ;  /* 0x3e80000011111820 */ /* 0x000fc80000400000 */
[----:B------:R-:W1:Y:S01]  /*0360*/  MUFU.RCP R16, R16 ;  /* 0x0000001000107308 */ /* 0x000e620000001000 */
[----:B------:R-:W-:Y:S01]  /*0370*/  @!P3 FMUL R8, R8, 16777216 ;  /* 0x4b8000000808b820 */ /* 0x000fe20000400000 */
[----:B------:R-:W-:Y:S01]  /*0380*/  @!P3 FMUL R17, R17, 16777216 ;  /* 0x4b8000001111b820 */ /* 0x000fe20000400000 */
[----:B0-----:R-:W-:-:S05]  /*0390*/  IMAD.WIDE R6, R0, 0x4, R6 ;  /* 0x0000000400067825 */ /* 0x001fca00078e0206 */
[----:B------:R-:W0:Y:S01]  /*03a0*/  MUFU.RCP R17, R17 ;  /* 0x0000001100117308 */ /* 0x000e220000001000 */
[----:B-1----:R-:W-:-:S04]  /*03b0*/  FMUL R9, R16, R9 ;  /* 0x0000000910097220 */ /* 0x002fc80000400000 */
[----:B------:R-:W-:Y:S01]  /*03c0*/  FMUL R9, R2, R9 ;  /* 0x0000000902097220 */ /* 0x000fe20000400000 */
[----:B0-----:R-:W-:-:S03]  /*03d0*/  FMUL R8, R17, R8 ;  /* 0x0000000811087220 */ /* 0x001fc60000400000 */
[----:B--2---:R-:W-:Y:S01]  /*03e0*/  FFMA R9, R9, R12, R10 ;  /* 0x0000000c09097223 */ /* 0x004fe2000000000a */
[----:B------:R-:W-:-:S03]  /*03f0*/  FMUL R8, R3, R8 ;  /* 0x0000000803087220 */ /* 0x000fc60000400000 */
[----:B---3--:R-:W-:Y:S01]  /*0400*/  FADD R14, R9, R14 ;  /* 0x0000000e090e7221 */ /* 0x008fe20000000000 */
[----:B------:R-:W-:-:S04]  /*0410*/  FFMA R8, R8, R13, R11 ;  /* 0x0000000d08087223 */ /* 0x000fc8000000000b */
[----:B------:R-:W-:Y:S01]  /*0420*/  FADD R15, R8, R15 ;  /* 0x0000000f080f7221 */ /* 0x000fe20000000000 */
[----:B------:R-:W-:Y:S06]  /*0430*/  @P4 EXIT ;  /* 0x000000000000494d */ /* 0x000fec0003800000 */
[----:B------:R-:W-:Y:S01]  /*0440*/  STG.E.64 desc[UR4][R6.64], R14 ;  /* 0x0000000e06007986 */ /* 0x000fe2000c101b04 */
[----:B------:R-:W-:Y:S05]  /*0450*/  EXIT ;  /* 0x000000000000794d */ /* 0x000fea0003800000 */
.L_x_0:
[----:B------:R-:W-:-:S00]  /*0460*/  BRA `(.L_x_0) ;  /* 0xfffffffc00fc7947 */ /* 0x000fc0000383ffff */
[----:B------:R-:W-:-:S00]  /*0470*/  NOP ;  /* 0x0000000000007918 */ /* 0x000fc00000000000 */
        /* <DEDUP_REMOVED lines=8> */
.L_x_1:


//--------------------- .nv.global.init           --------------------------
	.section	.nv.global.init,"aw",@progbits
.nv.global.init:
	.type		_$_str,@object
	.size		_$_str,(_$_str_$_2 - _$_str)
_$_str:
        /*0000*/ 	.byte	0x5f, 0x5f, 0x43, 0x55, 0x44, 0x41, 0x5f, 0x46, 0x54, 0x5a, 0x00
	.type		_$_str_$_2,@object
	.size		_$_str_$_2,(.L_1 - _$_str_$_2)
_$_str_$_2:
        /*000b*/ 	.byte	0x5f, 0x5f, 0x43, 0x55, 0x44, 0x41, 0x5f, 0x50, 0x52, 0x45, 0x43, 0x5f, 0x53, 0x51, 0x52, 0x54
        /*001b*/ 	.byte	0x00
.L_1:


//--------------------- .nv.constant0.triton_poi_fused__native_batch_norm_legit_no_training_add_22 --------------------------
	.section	.nv.constant0.triton_poi_fused__native_batch_norm_legit_no_training_add_22,"a",@progbits
	.sectionflags	@""
	.align	4
.nv.constant0.triton_poi_fused__native_batch_norm_legit_no_training_add_22:
	.zero		588
